//
// Generated by NVIDIA NVVM Compiler
//
// Compiler Build ID: CL-36424714
// Cuda compilation tools, release 13.0, V13.0.88
// Based on NVVM 20.0.0
//

.version 9.0
.target sm_100
.address_size 64

	// .globl	_Z3addiPfS_S_

.visible .entry _Z3addiPfS_S_(
	.param .u32 _Z3addiPfS_S__param_0,
	.param .u64 .ptr .align 1 _Z3addiPfS_S__param_1,
	.param .u64 .ptr .align 1 _Z3addiPfS_S__param_2,
	.param .u64 .ptr .align 1 _Z3addiPfS_S__param_3
)
{
	.reg .pred 	%p<7>;
	.reg .b32 	%r<33>;
	.reg .b32 	%f<16>;
	.reg .b64 	%rd<28>;

	ld.param.u32 	%r12, [_Z3addiPfS_S__param_0];
	ld.param.u64 	%rd4, [_Z3addiPfS_S__param_1];
	ld.param.u64 	%rd5, [_Z3addiPfS_S__param_2];
	ld.param.u64 	%rd6, [_Z3addiPfS_S__param_3];
	cvta.to.global.u64 	%rd1, %rd6;
	cvta.to.global.u64 	%rd2, %rd5;
	cvta.to.global.u64 	%rd3, %rd4;
	mov.u32 	%r13, %ctaid.x;
	mov.u32 	%r14, %ntid.x;
	mov.u32 	%r15, %tid.x;
	mad.lo.s32 	%r31, %r13, %r14, %r15;
	mov.u32 	%r16, %nctaid.x;
	mul.lo.s32 	%r2, %r14, %r16;
	setp.ge.s32 	%p1, %r31, %r12;
	@%p1 bra 	$L__BB0_7;
	add.s32 	%r17, %r31, %r2;
	max.s32 	%r18, %r12, %r17;
	setp.lt.s32 	%p2, %r17, %r12;
	selp.u32 	%r19, 1, 0, %p2;
	add.s32 	%r20, %r17, %r19;
	sub.s32 	%r21, %r18, %r20;
	div.u32 	%r22, %r21, %r2;
	add.s32 	%r3, %r22, %r19;
	and.b32  	%r23, %r3, 3;
	setp.eq.s32 	%p3, %r23, 3;
	@%p3 bra 	$L__BB0_4;
	add.s32 	%r24, %r3, 1;
	and.b32  	%r25, %r24, 3;
	neg.s32 	%r29, %r25;
$L__BB0_3:
	.pragma "nounroll";
	mul.wide.s32 	%rd7, %r31, 4;
	add.s64 	%rd8, %rd1, %rd7;
	add.s64 	%rd9, %rd3, %rd7;
	ld.global.f32 	%f1, [%rd9];
	add.s64 	%rd10, %rd2, %rd7;
	ld.global.f32 	%f2, [%rd10];
	fma.rn.f32 	%f3, %f1, 0f40000000, %f2;
	st.global.f32 	[%rd8], %f3;
	add.s32 	%r31, %r31, %r2;
	add.s32 	%r29, %r29, 1;
	setp.ne.s32 	%p4, %r29, 0;
	@%p4 bra 	$L__BB0_3;
$L__BB0_4:
	setp.lt.u32 	%p5, %r3, 3;
	@%p5 bra 	$L__BB0_7;
	mul.wide.s32 	%rd18, %r2, 4;
$L__BB0_6:
	mul.wide.s32 	%rd11, %r31, 4;
	add.s64 	%rd12, %rd3, %rd11;
	ld.global.f32 	%f4, [%rd12];
	add.s64 	%rd13, %rd2, %rd11;
	ld.global.f32 	%f5, [%rd13];
	fma.rn.f32 	%f6, %f4, 0f40000000, %f5;
	add.s64 	%rd14, %rd1, %rd11;
	st.global.f32 	[%rd14], %f6;
	add.s32 	%r26, %r31, %r2;
	mul.wide.s32 	%rd15, %r26, 4;
	add.s64 	%rd16, %rd3, %rd15;
	ld.global.f32 	%f7, [%rd16];
	add.s64 	%rd17, %rd2, %rd15;
	ld.global.f32 	%f8, [%rd17];
	fma.rn.f32 	%f9, %f7, 0f40000000, %f8;
	add.s64 	%rd19, %rd14, %rd18;
	st.global.f32 	[%rd19], %f9;
	add.s32 	%r27, %r26, %r2;
	mul.wide.s32 	%rd20, %r27, 4;
	add.s64 	%rd21, %rd3, %rd20;
	ld.global.f32 	%f10, [%rd21];
	add.s64 	%rd22, %rd2, %rd20;
	ld.global.f32 	%f11, [%rd22];
	fma.rn.f32 	%f12, %f10, 0f40000000, %f11;
	add.s64 	%rd23, %rd19, %rd18;
	st.global.f32 	[%rd23], %f12;
	add.s32 	%r28, %r27, %r2;
	mul.wide.s32 	%rd24, %r28, 4;
	add.s64 	%rd25, %rd3, %rd24;
	ld.global.f32 	%f13, [%rd25];
	add.s64 	%rd26, %rd2, %rd24;
	ld.global.f32 	%f14, [%rd26];
	fma.rn.f32 	%f15, %f13, 0f40000000, %f14;
	add.s64 	%rd27, %rd23, %rd18;
	st.global.f32 	[%rd27], %f15;
	add.s32 	%r31, %r28, %r2;
	setp.lt.s32 	%p6, %r31, %r12;
	@%p6 bra 	$L__BB0_6;
$L__BB0_7:
	ret;

}


// ===== COMPILED SASS (sm_100) =====

	.target	sm_100

	.elftype	@"ET_EXEC"


//--------------------- .note.nv.tkinfo           --------------------------
	.section	.note.nv.tkinfo,"",@"SHT_NOTE"
	.sectionflags	@"SHF_NOTE_NV_TKINFO"
	.tkinfo
        /*0018*/ 	.word	0x00000002
        /*0030*/ 	.string	""
        /*0030*/ 	.string	"ptxas"
        /*0030*/ 	.string	"Cuda compilation tools, release 13.0, V13.0.88"
        /*0030*/ 	.string	"Build cuda_13.0.r13.0/compiler.36424714_0"
        /*0030*/ 	.string	"-arch sm_100 -m 64 "



//--------------------- .note.nv.cuinfo           --------------------------
	.section	.note.nv.cuinfo,"",@"SHT_NOTE"
	.sectionflags	@"SHF_NOTE_NV_CUINFO"
        /*0018*/ 	.short	0x0002
        /*001a*/ 	.short	0x0064
        /*001c*/ 	.short	0x0082
	.zero		2


//--------------------- .nv.info                  --------------------------
	.section	.nv.info,"",@"SHT_CUDA_INFO"
	.align	4


	//----- nvinfo : EIATTR_REGCOUNT
	.align		4
        /*0000*/ 	.byte	0x04, 0x2f
        /*0002*/ 	.short	(.L_1 - .L_0)
	.align		4
.L_0:
        /*0004*/ 	.word	index@(_Z3addiPfS_S_)
        /*0008*/ 	.word	0x0000001a


	//----- nvinfo : EIATTR_FRAME_SIZE
	.align		4
.L_1:
        /*000c*/ 	.byte	0x04, 0x11
        /*000e*/ 	.short	(.L_3 - .L_2)
	.align		4
.L_2:
        /*0010*/ 	.word	index@(_Z3addiPfS_S_)
        /*0014*/ 	.word	0x00000000


	//----- nvinfo : EIATTR_MIN_STACK_SIZE
	.align		4
.L_3:
        /*0018*/ 	.byte	0x04, 0x12
        /*001a*/ 	.short	(.L_5 - .L_4)
	.align		4
.L_4:
        /*001c*/ 	.word	index@(_Z3addiPfS_S_)
        /*0020*/ 	.word	0x00000000
.L_5:


//--------------------- .nv.compat                --------------------------
	.section	.nv.compat,"",@"SHT_CUDA_COMPAT_INFO"
	.align	4
        /*0000*/ 	.byte	0x02, 0x09, 0x00, 0x00, 0x02, 0x02, 0x01, 0x00, 0x02, 0x05, 0x05, 0x00, 0x03, 0x07, 0x01, 0x01
        /*0010*/ 	.byte	0x02, 0x03, 0x00, 0x00, 0x02, 0x06, 0x01, 0x00, 0x04, 0x0b, 0x08, 0x00, 0x09, 0x00, 0x00, 0x00
        /*0020*/ 	.byte	0x00, 0x00, 0x00, 0x00


//--------------------- .nv.info._Z3addiPfS_S_    --------------------------
	.section	.nv.info._Z3addiPfS_S_,"",@"SHT_CUDA_INFO"
	.sectionflags	@""
	.align	4


	//----- nvinfo : EIATTR_CUDA_API_VERSION
	.align		4
        /*0000*/ 	.byte	0x04, 0x37
        /*0002*/ 	.short	(.L_7 - .L_6)
.L_6:
        /*0004*/ 	.word	0x00000082


	//----- nvinfo : EIATTR_KPARAM_INFO
	.align		4
.L_7:
        /*0008*/ 	.byte	0x04, 0x17
        /*000a*/ 	.short	(.L_9 - .L_8)
.L_8:
        /*000c*/ 	.word	0x00000000
        /*0010*/ 	.short	0x0003
        /*0012*/ 	.short	0x0018
        /*0014*/ 	.byte	0x00, 0xf5, 0x21, 0x00


	//----- nvinfo : EIATTR_KPARAM_INFO
	.align		4
.L_9:
        /*0018*/ 	.byte	0x04, 0x17
        /*001a*/ 	.short	(.L_11 - .L_10)
.L_10:
        /*001c*/ 	.word	0x00000000
        /*0020*/ 	.short	0x0002
        /*0022*/ 	.short	0x0010
        /*0024*/ 	.byte	0x00, 0xf5, 0x21, 0x00


	//----- nvinfo : EIATTR_KPARAM_INFO
	.align		4
.L_11:
        /*0028*/ 	.byte	0x04, 0x17
        /*002a*/ 	.short	(.L_13 - .L_12)
.L_12:
        /*002c*/ 	.word	0x00000000
        /*0030*/ 	.short	0x0001
        /*0032*/ 	.short	0x0008
        /*0034*/ 	.byte	0x00, 0xf5, 0x21, 0x00


	//----- nvinfo : EIATTR_KPARAM_INFO
	.align		4
.L_13:
        /*0038*/ 	.byte	0x04, 0x17
        /*003a*/ 	.short	(.L_15 - .L_14)
.L_14:
        /*003c*/ 	.word	0x00000000
        /*0040*/ 	.short	0x0000
        /*0042*/ 	.short	0x0000
        /*0044*/ 	.byte	0x00, 0xf0, 0x11, 0x00


	//----- nvinfo : EIATTR_SPARSE_MMA_MASK
	.align		4
.L_15:
        /*0048*/ 	.byte	0x03, 0x50
        /*004a*/ 	.short	0x0000


	//----- nvinfo : EIATTR_MAXREG_COUNT
	.align		4
        /*004c*/ 	.byte	0x03, 0x1b
        /*004e*/ 	.short	0x00ff


	//----- nvinfo : EIATTR_MERCURY_ISA_VERSION
	.align		4
        /*0050*/ 	.byte	0x03, 0x5f
        /*0052*/ 	.short	0x0101


	//----- nvinfo : EIATTR_VRC_CTA_INIT_COUNT
	.align		4
        /*0054*/ 	.byte	0x02, 0x4a
	.zero		1
	.zero		1


	//----- nvinfo : EIATTR_EXIT_INSTR_OFFSETS
	.align		4
        /*0058*/ 	.byte	0x04, 0x1c
        /*005a*/ 	.short	(.L_17 - .L_16)


	//   ....[0]....
.L_16:
        /*005c*/ 	.word	0x00000090


	//   ....[1]....
        /*0060*/ 	.word	0x000003a0


	//   ....[2]....
        /*0064*/ 	.word	0x00000600


	//----- nvinfo : EIATTR_CRS_STACK_SIZE
	.align		4
.L_17:
        /*0068*/ 	.byte	0x04, 0x1e
        /*006a*/ 	.short	(.L_19 - .L_18)
.L_18:
        /*006c*/ 	.word	0x00000000


	//----- nvinfo : EIATTR_CBANK_PARAM_SIZE
	.align		4
.L_19:
        /*0070*/ 	.byte	0x03, 0x19
        /*0072*/ 	.short	0x0020


	//----- nvinfo : EIATTR_PARAM_CBANK
	.align		4
        /*0074*/ 	.byte	0x04, 0x0a
        /*0076*/ 	.short	(.L_21 - .L_20)
	.align		4
.L_20:
        /*0078*/ 	.word	index@(.nv.constant0._Z3addiPfS_S_)
        /*007c*/ 	.short	0x0380
        /*007e*/ 	.short	0x0020


	//----- nvinfo : EIATTR_SW_WAR
	.align		4
.L_21:
        /*0080*/ 	.byte	0x04, 0x36
        /*0082*/ 	.short	(.L_23 - .L_22)
.L_22:
        /*0084*/ 	.word	0x00000008
.L_23:


//--------------------- .nv.callgraph             --------------------------
	.section	.nv.callgraph,"",@"SHT_CUDA_CALLGRAPH"
	.align	4
	.sectionentsize	8
	.align		4
        /*0000*/ 	.word	0x00000000
	.align		4
        /*0004*/ 	.word	0xffffffff
	.align		4
        /*0008*/ 	.word	0x00000000
	.align		4
        /*000c*/ 	.word	0xfffffffe
	.align		4
        /*0010*/ 	.word	0x00000000
	.align		4
        /*0014*/ 	.word	0xfffffffd
	.align		4
        /*0018*/ 	.word	0x00000000
	.align		4
        /*001c*/ 	.word	0xfffffffc


//--------------------- .text._Z3addiPfS_S_       --------------------------
	.section	.text._Z3addiPfS_S_,"ax",@progbits
	.align	128
        .global         _Z3addiPfS_S_
        .type           _Z3addiPfS_S_,@function
        .size           _Z3addiPfS_S_,(.L_x_5 - _Z3addiPfS_S_)
        .other          _Z3addiPfS_S_,@"STO_CUDA_ENTRY STV_DEFAULT"
_Z3addiPfS_S_:
.text._Z3addiPfS_S_:
[----:B------:R-:W-:Y:S01]  /*0000*/  LDC R1, c[0x0][0x37c] ;  /* 0x0000df00ff017b82 */ /* 0x000fe20000000800 */
[----:B------:R-:W0:Y:S07]  /*0010*/  S2R R5, SR_TID.X ;  /* 0x0000000000057919 */ /* 0x000e2e0000002100 */
[----:B------:R-:W0:Y:S01]  /*0020*/  S2UR UR4, SR_CTAID.X ;  /* 0x00000000000479c3 */ /* 0x000e220000002500 */
[----:B------:R-:W1:Y:S07]  /*0030*/  LDCU UR6, c[0x0][0x380] ;  /* 0x00007000ff0677ac */ /* 0x000e6e0008000800 */
[----:B------:R-:W0:Y:S01]  /*0040*/  LDC R0, c[0x0][0x360] ;  /* 0x0000d800ff007b82 */ /* 0x000e220000000800 */
[----:B------:R-:W2:Y:S01]  /*0050*/  LDCU UR5, c[0x0][0x370] ;  /* 0x00006e00ff0577ac */ /* 0x000ea20008000800 */
[----:B0-----:R-:W-:-:S02]  /*0060*/  IMAD R5, R0, UR4, R5 ;  /* 0x0000000400057c24 */ /* 0x001fc4000f8e0205 */
[----:B--2---:R-:W-:-:S03]  /*0070*/  IMAD R0, R0, UR5, RZ ;  /* 0x0000000500007c24 */ /* 0x004fc6000f8e02ff */
[----:B-1----:R-:W-:-:S13]  /*0080*/  ISETP.GE.AND P0, PT, R5, UR6, PT ;  /* 0x0000000605007c0c */ /* 0x002fda000bf06270 */
[----:B------:R-:W-:Y:S05]  /*0090*/  @P0 EXIT ;  /* 0x000000000000094d */ /* 0x000fea0003800000 */
[----:B------:R-:W0:Y:S01]  /*00a0*/  I2F.U32.RP R8, R0 ;  /* 0x0000000000087306 */ /* 0x000e220000209000 */
[----:B------:R-:W-:Y:S01]  /*00b0*/  IADD3 R4, PT, PT, R0, R5, RZ ;  /* 0x0000000500047210 */ /* 0x000fe20007ffe0ff */
[----:B------:R-:W1:Y:S01]  /*00c0*/  LDCU.64 UR4, c[0x0][0x358] ;  /* 0x00006b00ff0477ac */ /* 0x000e620008000a00 */
[----:B------:R-:W-:Y:S01]  /*00d0*/  IADD3 R9, PT, PT, RZ, -R0, RZ ;  /* 0x80000000ff097210 */ /* 0x000fe20007ffe0ff */
[----:B------:R-:W-:Y:S01]  /*00e0*/  BSSY.RECONVERGENT B0, `(.L_x_0) ;  /* 0x000002b000007945 */ /* 0x000fe20003800200 */
[C---:B------:R-:W-:Y:S02]  /*00f0*/  ISETP.GE.AND P0, PT, R4.reuse, UR6, PT ;  /* 0x0000000604007c0c */ /* 0x040fe4000bf06270 */
[----:B------:R-:W-:Y:S02]  /*0100*/  VIMNMX R7, PT, PT, R4, UR6, !PT ;  /* 0x0000000604077c48 */ /* 0x000fe4000ffe0100 */
[----:B------:R-:W-:Y:S02]  /*0110*/  SEL R6, RZ, 0x1, P0 ;  /* 0x00000001ff067807 */ /* 0x000fe40000000000 */
[----:B------:R-:W-:-:S02]  /*0120*/  ISETP.NE.U32.AND P2, PT, R0, RZ, PT ;  /* 0x000000ff0000720c */ /* 0x000fc40003f45070 */
[----:B------:R-:W-:Y:S01]  /*0130*/  IADD3 R7, PT, PT, R7, -R4, -R6 ;  /* 0x8000000407077210 */ /* 0x000fe20007ffe806 */
[----:B0-----:R-:W0:Y:S02]  /*0140*/  MUFU.RCP R8, R8 ;  /* 0x0000000800087308 */ /* 0x001e240000001000 */
[----:B0-----:R-:W-:-:S06]  /*0150*/  IADD3 R2, PT, PT, R8, 0xffffffe, RZ ;  /* 0x0ffffffe08027810 */ /* 0x001fcc0007ffe0ff */
[----:B------:R0:W2:Y:S02]  /*0160*/  F2I.FTZ.U32.TRUNC.NTZ R3, R2 ;  /* 0x0000000200037305 */ /* 0x0000a4000021f000 */
[----:B0-----:R-:W-:Y:S02]  /*0170*/  HFMA2 R2, -RZ, RZ, 0, 0 ;  /* 0x00000000ff027431 */ /* 0x001fe400000001ff */
[----:B--2---:R-:W-:-:S04]  /*0180*/  IMAD R9, R9, R3, RZ ;  /* 0x0000000309097224 */ /* 0x004fc800078e02ff */
[----:B------:R-:W-:-:S06]  /*0190*/  IMAD.HI.U32 R8, R3, R9, R2 ;  /* 0x0000000903087227 */ /* 0x000fcc00078e0002 */
[----:B------:R-:W-:-:S04]  /*01a0*/  IMAD.HI.U32 R3, R8, R7, RZ ;  /* 0x0000000708037227 */ /* 0x000fc800078e00ff */
[----:B------:R-:W-:-:S04]  /*01b0*/  IMAD.MOV R2, RZ, RZ, -R3 ;  /* 0x000000ffff027224 */ /* 0x000fc800078e0a03 */
[----:B------:R-:W-:-:S05]  /*01c0*/  IMAD R7, R0, R2, R7 ;  /* 0x0000000200077224 */ /* 0x000fca00078e0207 */
[----:B------:R-:W-:-:S13]  /*01d0*/  ISETP.GE.U32.AND P0, PT, R7, R0, PT ;  /* 0x000000000700720c */ /* 0x000fda0003f06070 */
[----:B------:R-:W-:Y:S02]  /*01e0*/  @P0 IADD3 R7, PT, PT, -R0, R7, RZ ;  /* 0x0000000700070210 */ /* 0x000fe40007ffe1ff */
[----:B------:R-:W-:Y:S02]  /*01f0*/  @P0 IADD3 R3, PT, PT, R3, 0x1, RZ ;  /* 0x0000000103030810 */ /* 0x000fe40007ffe0ff */
[----:B------:R-:W-:-:S13]  /*0200*/  ISETP.GE.U32.AND P1, PT, R7, R0, PT ;  /* 0x000000000700720c */ /* 0x000fda0003f26070 */
[----:B------:R-:W-:Y:S02]  /*0210*/  @P1 IADD3 R3, PT, PT, R3, 0x1, RZ ;  /* 0x0000000103031810 */ /* 0x000fe40007ffe0ff */
[----:B------:R-:W-:-:S05]  /*0220*/  @!P2 LOP3.LUT R3, RZ, R0, RZ, 0x33, !PT ;  /* 0x00000000ff03a212 */ /* 0x000fca00078e33ff */
[----:B------:R-:W-:-:S05]  /*0230*/  IMAD.IADD R4, R6, 0x1, R3 ;  /* 0x0000000106047824 */ /* 0x000fca00078e0203 */
[C---:B------:R-:W-:Y:S02]  /*0240*/  LOP3.LUT R2, R4.reuse, 0x3, RZ, 0xc0, !PT ;  /* 0x0000000304027812 */ /* 0x040fe400078ec0ff */
[----:B------:R-:W-:Y:S02]  /*0250*/  ISETP.GE.U32.AND P1, PT, R4, 0x3, PT ;  /* 0x000000030400780c */ /* 0x000fe40003f26070 */
[----:B------:R-:W-:-:S13]  /*0260*/  ISETP.NE.AND P0, PT, R2, 0x3, PT ;  /* 0x000000030200780c */ /* 0x000fda0003f05270 */
[----:B-1----:R-:W-:Y:S05]  /*0270*/  @!P0 BRA `(.L_x_1) ;  /* 0x0000000000448947 */ /* 0x002fea0003800000 */
[----:B------:R-:W0:Y:S01]  /*0280*/  LDC.64 R2, c[0x0][0x388] ;  /* 0x0000e200ff027b82 */ /* 0x000e220000000a00 */
[----:B------:R-:W-:-:S04]  /*0290*/  IADD3 R4, PT, PT, R4, 0x1, RZ ;  /* 0x0000000104047810 */ /* 0x000fc80007ffe0ff */
[----:B------:R-:W-:-:S03]  /*02a0*/  LOP3.LUT R4, R4, 0x3, RZ, 0xc0, !PT ;  /* 0x0000000304047812 */ /* 0x000fc600078ec0ff */
[----:B------:R-:W1:Y:S01]  /*02b0*/  LDC.64 R6, c[0x0][0x390] ;  /* 0x0000e400ff067b82 */ /* 0x000e620000000a00 */
[----:B------:R-:W-:-:S07]  /*02c0*/  IADD3 R4, PT, PT, -R4, RZ, RZ ;  /* 0x000000ff04047210 */ /* 0x000fce0007ffe1ff */
[----:B------:R-:W2:Y:S02]  /*02d0*/  LDC.64 R8, c[0x0][0x398] ;  /* 0x0000e600ff087b82 */ /* 0x000ea40000000a00 */
.L_x_2:
[----:B0-----:R-:W-:-:S04]  /*02e0*/  IMAD.WIDE R12, R5, 0x4, R2 ;  /* 0x00000004050c7825 */ /* 0x001fc800078e0202 */
[C---:B-1----:R-:W-:Y:S02]  /*02f0*/  IMAD.WIDE R14, R5.reuse, 0x4, R6 ;  /* 0x00000004050e7825 */ /* 0x042fe400078e0206 */
[----:B---3--:R-:W3:Y:S04]  /*0300*/  LDG.E R12, desc[UR4][R12.64] ;  /* 0x000000040c0c7981 */ /* 0x008ee8000c1e1900 */
[----:B------:R-:W3:Y:S01]  /*0310*/  LDG.E R15, desc[UR4][R14.64] ;  /* 0x000000040e0f7981 */ /* 0x000ee2000c1e1900 */
[----:B--2---:R-:W-:Y:S01]  /*0320*/  IMAD.WIDE R10, R5, 0x4, R8 ;  /* 0x00000004050a7825 */ /* 0x004fe200078e0208 */
[----:B------:R-:W-:-:S03]  /*0330*/  IADD3 R4, PT, PT, R4, 0x1, RZ ;  /* 0x0000000104047810 */ /* 0x000fc60007ffe0ff */
[----:B------:R-:W-:Y:S01]  /*0340*/  IMAD.IADD R5, R0, 0x1, R5 ;  /* 0x0000000100057824 */ /* 0x000fe200078e0205 */
[----:B------:R-:W-:Y:S01]  /*0350*/  ISETP.NE.AND P0, PT, R4, RZ, PT ;  /* 0x000000ff0400720c */ /* 0x000fe20003f05270 */
[----:B---3--:R-:W-:-:S05]  /*0360*/  FFMA R17, R12, 2, R15 ;  /* 0x400000000c117823 */ /* 0x008fca000000000f */
[----:B------:R3:W-:Y:S07]  /*0370*/  STG.E desc[UR4][R10.64], R17 ;  /* 0x000000110a007986 */ /* 0x0007ee000c101904 */
[----:B------:R-:W-:Y:S05]  /*0380*/  @P0 BRA `(.L_x_2) ;  /* 0xfffffffc00d40947 */ /* 0x000fea000383ffff */
.L_x_1:
[----:B------:R-:W-:Y:S05]  /*0390*/  BSYNC.RECONVERGENT B0 ;  /* 0x0000000000007941 */ /* 0x000fea0003800200 */
.L_x_0:
[----:B------:R-:W-:Y:S05]  /*03a0*/  @!P1 EXIT ;  /* 0x000000000000994d */ /* 0x000fea0003800000 */
.L_x_3:
[----:B------:R-:W3:Y:S08]  /*03b0*/  LDC.64 R6, c[0x0][0x388] ;  /* 0x0000e200ff067b82 */ /* 0x000ef00000000a00 */
[----:B0-----:R-:W0:Y:S08]  /*03c0*/  LDC.64 R2, c[0x0][0x390] ;  /* 0x0000e400ff027b82 */ /* 0x001e300000000a00 */
[----:B------:R-:W1:Y:S01]  /*03d0*/  LDC.64 R8, c[0x0][0x398] ;  /* 0x0000e600ff087b82 */ /* 0x000e620000000a00 */
[----:B---3--:R-:W-:-:S06]  /*03e0*/  IMAD.WIDE R10, R5, 0x4, R6 ;  /* 0x00000004050a7825 */ /* 0x008fcc00078e0206 */
[----:B------:R-:W2:Y:S01]  /*03f0*/  LDG.E R10, desc[UR4][R10.64] ;  /* 0x000000040a0a7981 */ /* 0x000ea2000c1e1900 */
[----:B0-----:R-:W-:-:S06]  /*0400*/  IMAD.WIDE R12, R5, 0x4, R2 ;  /* 0x00000004050c7825 */ /* 0x001fcc00078e0202 */
[----:B------:R-:W2:Y:S01]  /*0410*/  LDG.E R13, desc[UR4][R12.64] ;  /* 0x000000040c0d7981 */ /* 0x000ea2000c1e1900 */
[----:B------:R-:W-:Y:S01]  /*0420*/  IADD3 R23, PT, PT, R0, R5, RZ ;  /* 0x0000000500177210 */ /* 0x000fe20007ffe0ff */
[----:B-1----:R-:W-:-:S04]  /*0430*/  IMAD.WIDE R16, R5, 0x4, R8 ;  /* 0x0000000405107825 */ /* 0x002fc800078e0208 */
[----:B------:R-:W-:-:S04]  /*0440*/  IMAD.WIDE R4, R23, 0x4, R6 ;  /* 0x0000000417047825 */ /* 0x000fc800078e0206 */
[----:B------:R-:W-:-:S04]  /*0450*/  IMAD.WIDE R8, R23, 0x4, R2 ;  /* 0x0000000417087825 */ /* 0x000fc800078e0202 */
[----:B--2---:R-:W-:-:S05]  /*0460*/  FFMA R19, R10, 2, R13 ;  /* 0x400000000a137823 */ /* 0x004fca000000000d */
[----:B------:R0:W-:Y:S04]  /*0470*/  STG.E desc[UR4][R16.64], R19 ;  /* 0x0000001310007986 */ /* 0x0001e8000c101904 */
[----:B------:R-:W2:Y:S04]  /*0480*/  LDG.E R4, desc[UR4][R4.64] ;  /* 0x0000000404047981 */ /* 0x000ea8000c1e1900 */
[----:B------:R-:W2:Y:S01]  /*0490*/  LDG.E R9, desc[UR4][R8.64] ;  /* 0x0000000408097981 */ /* 0x000ea2000c1e1900 */
[C---:B------:R-:W-:Y:S01]  /*04a0*/  IADD3 R23, PT, PT, R0.reuse, R23, RZ ;  /* 0x0000001700177210 */ /* 0x040fe20007ffe0ff */
[----:B------:R-:W-:-:S04]  /*04b0*/  IMAD.WIDE R10, R0, 0x4, R16 ;  /* 0x00000004000a7825 */ /* 0x000fc800078e0210 */
[----:B------:R-:W-:-:S04]  /*04c0*/  IMAD.WIDE R12, R23, 0x4, R6 ;  /* 0x00000004170c7825 */ /* 0x000fc800078e0206 */
[----:B------:R-:W-:-:S04]  /*04d0*/  IMAD.WIDE R14, R23, 0x4, R2 ;  /* 0x00000004170e7825 */ /* 0x000fc800078e0202 */
[----:B--2---:R-:W-:-:S05]  /*04e0*/  FFMA R21, R4, 2, R9 ;  /* 0x4000000004157823 */ /* 0x004fca0000000009 */
[----:B------:R1:W-:Y:S04]  /*04f0*/  STG.E desc[UR4][R10.64], R21 ;  /* 0x000000150a007986 */ /* 0x0003e8000c101904 */
[----:B------:R-:W2:Y:S04]  /*0500*/  LDG.E R12, desc[UR4][R12.64] ;  /* 0x000000040c0c7981 */ /* 0x000ea8000c1e1900 */
[----:B------:R-:W2:Y:S01]  /*0510*/  LDG.E R15, desc[UR4][R14.64] ;  /* 0x000000040e0f7981 */ /* 0x000ea2000c1e1900 */
[C---:B------:R-:W-:Y:S01]  /*0520*/  IADD3 R23, PT, PT, R0.reuse, R23, RZ ;  /* 0x0000001700177210 */ /* 0x040fe20007ffe0ff */
[----:B0-----:R-:W-:-:S04]  /*0530*/  IMAD.WIDE R16, R0, 0x4, R10 ;  /* 0x0000000400107825 */ /* 0x001fc800078e020a */
[----:B------:R-:W-:-:S04]  /*0540*/  IMAD.WIDE R6, R23, 0x4, R6 ;  /* 0x0000000417067825 */ /* 0x000fc800078e0206 */
[----:B------:R-:W-:-:S04]  /*0550*/  IMAD.WIDE R2, R23, 0x4, R2 ;  /* 0x0000000417027825 */ /* 0x000fc800078e0202 */
[----:B--2---:R-:W-:-:S05]  /*0560*/  FFMA R19, R12, 2, R15 ;  /* 0x400000000c137823 */ /* 0x004fca000000000f */
[----:B------:R0:W-:Y:S04]  /*0570*/  STG.E desc[UR4][R16.64], R19 ;  /* 0x0000001310007986 */ /* 0x0001e8000c101904 */
[----:B------:R-:W1:Y:S04]  /*0580*/  LDG.E R6, desc[UR4][R6.64] ;  /* 0x0000000406067981 */ /* 0x000e68000c1e1900 */
[----:B------:R-:W1:Y:S01]  /*0590*/  LDG.E R3, desc[UR4][R2.64] ;  /* 0x0000000402037981 */ /* 0x000e62000c1e1900 */
[C---:B------:R-:W-:Y:S01]  /*05a0*/  IMAD.WIDE R8, R0.reuse, 0x4, R16 ;  /* 0x0000000400087825 */ /* 0x040fe200078e0210 */
[----:B------:R-:W-:-:S04]  /*05b0*/  IADD3 R5, PT, PT, R0, R23, RZ ;  /* 0x0000001700057210 */ /* 0x000fc80007ffe0ff */
[----:B------:R-:W-:Y:S01]  /*05c0*/  ISETP.GE.AND P0, PT, R5, UR6, PT ;  /* 0x0000000605007c0c */ /* 0x000fe2000bf06270 */
[----:B-1----:R-:W-:-:S05]  /*05d0*/  FFMA R11, R6, 2, R3 ;  /* 0x40000000060b7823 */ /* 0x002fca0000000003 */
[----:B------:R0:W-:Y:S07]  /*05e0*/  STG.E desc[UR4][R8.64], R11 ;  /* 0x0000000b08007986 */ /* 0x0001ee000c101904 */
[----:B------:R-:W-:Y:S05]  /*05f0*/  @!P0 BRA `(.L_x_3) ;  /* 0xfffffffc006c8947 */ /* 0x000fea000383ffff */
[----:B------:R-:W-:Y:S05]  /*0600*/  EXIT ;  /* 0x000000000000794d */ /* 0x000fea0003800000 */
.L_x_4:
[----:B------:R-:W-:-:S00]  /*0610*/  BRA `(.L_x_4) ;  /* 0xfffffffc00fc7947 */ /* 0x000fc0000383ffff */
[----:B------:R-:W-:-:S00]  /*0620*/  NOP ;  /* 0x0000000000007918 */ /* 0x000fc00000000000 */
        /* <DEDUP_REMOVED lines=13> */
.L_x_5:


//--------------------- .nv.shared.reserved.0     --------------------------
	.section	.nv.shared.reserved.0,"aw",@nobits
	.weak		__nv_reservedSMEM_offset_0_alias
	.size		__nv_reservedSMEM_offset_0_alias, 0, 64
	.other		__nv_reservedSMEM_offset_0_alias,@"STO_CUDA_RESERVED_SHARED STV_DEFAULT"
__nv_reservedSMEM_offset_0_alias:
	.zero		0
	.zero		64


//--------------------- .nv.constant0._Z3addiPfS_S_ --------------------------
	.section	.nv.constant0._Z3addiPfS_S_,"a",@progbits
	.sectionflags	@""
	.align	4
.nv.constant0._Z3addiPfS_S_:
	.zero		928


//--------------------- SYMBOLS --------------------------

	.type		.nv.reservedSmem.offset0,@object
	.size		.nv.reservedSmem.offset0,0x4
